//
// Generated by NVIDIA NVVM Compiler
//
// Compiler Build ID: CL-36424714
// Cuda compilation tools, release 13.0, V13.0.88
// Based on NVVM 20.0.0
//

.version 9.0
.target sm_100
.address_size 64

	// .globl	_Z15vector_additionPKfS0_Pfi
.extern .func  (.param .b32 func_retval0) vprintf
(
	.param .b64 vprintf_param_0,
	.param .b64 vprintf_param_1
)
;
.global .align 1 .b8 $str[62] = {69, 114, 114, 111, 114, 58, 32, 97, 114, 114, 97, 121, 32, 115, 105, 122, 101, 32, 105, 115, 32, 108, 97, 114, 103, 101, 114, 32, 116, 104, 97, 110, 32, 116, 104, 101, 32, 116, 111, 116, 97, 108, 32, 110, 117, 109, 98, 101, 114, 32, 111, 102, 32, 116, 104, 114, 101, 97, 100, 115, 10};

.visible .entry _Z15vector_additionPKfS0_Pfi(
	.param .u64 .ptr .align 1 _Z15vector_additionPKfS0_Pfi_param_0,
	.param .u64 .ptr .align 1 _Z15vector_additionPKfS0_Pfi_param_1,
	.param .u64 .ptr .align 1 _Z15vector_additionPKfS0_Pfi_param_2,
	.param .u32 _Z15vector_additionPKfS0_Pfi_param_3
)
{
	.reg .pred 	%p<5>;
	.reg .b32 	%r<10>;
	.reg .b32 	%f<4>;
	.reg .b64 	%rd<13>;

	ld.param.u64 	%rd1, [_Z15vector_additionPKfS0_Pfi_param_0];
	ld.param.u64 	%rd2, [_Z15vector_additionPKfS0_Pfi_param_1];
	ld.param.u64 	%rd3, [_Z15vector_additionPKfS0_Pfi_param_2];
	ld.param.u32 	%r2, [_Z15vector_additionPKfS0_Pfi_param_3];
	mov.u32 	%r3, %tid.x;
	mov.u32 	%r4, %ctaid.x;
	mov.u32 	%r5, %ntid.x;
	mad.lo.s32 	%r1, %r4, %r5, %r3;
	mov.u32 	%r6, %nctaid.x;
	mul.lo.s32 	%r7, %r5, %r6;
	setp.le.u32 	%p1, %r2, %r7;
	setp.ne.s32 	%p2, %r1, 0;
	or.pred  	%p3, %p2, %p1;
	@%p3 bra 	$L__BB0_2;
	mov.u64 	%rd11, $str;
	cvta.global.u64 	%rd12, %rd11;
	{ // callseq 0, 0
	.param .b64 param0;
	st.param.b64 	[param0], %rd12;
	.param .b64 param1;
	st.param.b64 	[param1], 0;
	.param .b32 retval0;
	call.uni (retval0), 
	vprintf, 
	(
	param0, 
	param1
	);
	ld.param.b32 	%r8, [retval0];
	} // callseq 0
	bra.uni 	$L__BB0_4;
$L__BB0_2:
	setp.ge.s32 	%p4, %r1, %r2;
	@%p4 bra 	$L__BB0_4;
	cvta.to.global.u64 	%rd4, %rd1;
	mul.wide.s32 	%rd5, %r1, 4;
	add.s64 	%rd6, %rd4, %rd5;
	ld.global.f32 	%f1, [%rd6];
	cvta.to.global.u64 	%rd7, %rd2;
	add.s64 	%rd8, %rd7, %rd5;
	ld.global.f32 	%f2, [%rd8];
	add.f32 	%f3, %f1, %f2;
	cvta.to.global.u64 	%rd9, %rd3;
	add.s64 	%rd10, %rd9, %rd5;
	st.global.f32 	[%rd10], %f3;
$L__BB0_4:
	ret;

}


// ===== COMPILED SASS (sm_100) =====

	.target	sm_100

	.elftype	@"ET_EXEC"


//--------------------- .note.nv.tkinfo           --------------------------
	.section	.note.nv.tkinfo,"",@"SHT_NOTE"
	.sectionflags	@"SHF_NOTE_NV_TKINFO"
	.tkinfo
        /*0018*/ 	.word	0x00000002
        /*0030*/ 	.string	""
        /*0030*/ 	.string	"ptxas"
        /*0030*/ 	.string	"Cuda compilation tools, release 13.0, V13.0.88"
        /*0030*/ 	.string	"Build cuda_13.0.r13.0/compiler.36424714_0"
        /*0030*/ 	.string	"-arch sm_100 -m 64 "



//--------------------- .note.nv.cuinfo           --------------------------
	.section	.note.nv.cuinfo,"",@"SHT_NOTE"
	.sectionflags	@"SHF_NOTE_NV_CUINFO"
        /*0018*/ 	.short	0x0002
        /*001a*/ 	.short	0x0064
        /*001c*/ 	.short	0x0082
	.zero		2


//--------------------- .nv.info                  --------------------------
	.section	.nv.info,"",@"SHT_CUDA_INFO"
	.align	4


	//----- nvinfo : EIATTR_REGCOUNT
	.align		4
        /*0000*/ 	.byte	0x04, 0x2f
        /*0002*/ 	.short	(.L_2 - .L_1)
	.align		4
.L_1:
        /*0004*/ 	.word	index@(_Z15vector_additionPKfS0_Pfi)
        /*0008*/ 	.word	0x00000018


	//----- nvinfo : EIATTR_FRAME_SIZE
	.align		4
.L_2:
        /*000c*/ 	.byte	0x04, 0x11
        /*000e*/ 	.short	(.L_4 - .L_3)
	.align		4
.L_3:
        /*0010*/ 	.word	index@(_Z15vector_additionPKfS0_Pfi)
        /*0014*/ 	.word	0x00000000


	//----- nvinfo : EIATTR_MIN_STACK_SIZE
	.align		4
.L_4:
        /*0018*/ 	.byte	0x04, 0x12
        /*001a*/ 	.short	(.L_6 - .L_5)
	.align		4
.L_5:
        /*001c*/ 	.word	index@(_Z15vector_additionPKfS0_Pfi)
        /*0020*/ 	.word	0x00000000
.L_6:


//--------------------- .nv.compat                --------------------------
	.section	.nv.compat,"",@"SHT_CUDA_COMPAT_INFO"
	.align	4
        /*0000*/ 	.byte	0x02, 0x09, 0x00, 0x00, 0x02, 0x02, 0x01, 0x00, 0x02, 0x05, 0x05, 0x00, 0x03, 0x07, 0x01, 0x01
        /*0010*/ 	.byte	0x02, 0x03, 0x00, 0x00, 0x02, 0x06, 0x01, 0x00, 0x04, 0x0b, 0x08, 0x00, 0x09, 0x00, 0x00, 0x00
        /*0020*/ 	.byte	0x00, 0x00, 0x00, 0x00


//--------------------- .nv.info._Z15vector_additionPKfS0_Pfi --------------------------
	.section	.nv.info._Z15vector_additionPKfS0_Pfi,"",@"SHT_CUDA_INFO"
	.sectionflags	@""
	.align	4


	//----- nvinfo : EIATTR_CUDA_API_VERSION
	.align		4
        /*0000*/ 	.byte	0x04, 0x37
        /*0002*/ 	.short	(.L_8 - .L_7)
.L_7:
        /*0004*/ 	.word	0x00000082


	//----- nvinfo : EIATTR_KPARAM_INFO
	.align		4
.L_8:
        /*0008*/ 	.byte	0x04, 0x17
        /*000a*/ 	.short	(.L_10 - .L_9)
.L_9:
        /*000c*/ 	.word	0x00000000
        /*0010*/ 	.short	0x0003
        /*0012*/ 	.short	0x0018
        /*0014*/ 	.byte	0x00, 0xf0, 0x11, 0x00


	//----- nvinfo : EIATTR_KPARAM_INFO
	.align		4
.L_10:
        /*0018*/ 	.byte	0x04, 0x17
        /*001a*/ 	.short	(.L_12 - .L_11)
.L_11:
        /*001c*/ 	.word	0x00000000
        /*0020*/ 	.short	0x0002
        /*0022*/ 	.short	0x0010
        /*0024*/ 	.byte	0x00, 0xf5, 0x21, 0x00


	//----- nvinfo : EIATTR_KPARAM_INFO
	.align		4
.L_12:
        /*0028*/ 	.byte	0x04, 0x17
        /*002a*/ 	.short	(.L_14 - .L_13)
.L_13:
        /*002c*/ 	.word	0x00000000
        /*0030*/ 	.short	0x0001
        /*0032*/ 	.short	0x0008
        /*0034*/ 	.byte	0x00, 0xf5, 0x21, 0x00


	//----- nvinfo : EIATTR_KPARAM_INFO
	.align		4
.L_14:
        /*0038*/ 	.byte	0x04, 0x17
        /*003a*/ 	.short	(.L_16 - .L_15)
.L_15:
        /*003c*/ 	.word	0x00000000
        /*0040*/ 	.short	0x0000
        /*0042*/ 	.short	0x0000
        /*0044*/ 	.byte	0x00, 0xf5, 0x21, 0x00


	//----- nvinfo : EIATTR_SPARSE_MMA_MASK
	.align		4
.L_16:
        /*0048*/ 	.byte	0x03, 0x50
        /*004a*/ 	.short	0x0000


	//----- nvinfo : EIATTR_MAXREG_COUNT
	.align		4
        /*004c*/ 	.byte	0x03, 0x1b
        /*004e*/ 	.short	0x00ff


	//----- nvinfo : EIATTR_EXTERNS
	.align		4
        /*0050*/ 	.byte	0x04, 0x0f
        /*0052*/ 	.short	(.L_18 - .L_17)


	//   ....[0]....
	.align		4
.L_17:
        /*0054*/ 	.word	index@(vprintf)


	//----- nvinfo : EIATTR_MERCURY_ISA_VERSION
	.align		4
.L_18:
        /*0058*/ 	.byte	0x03, 0x5f
        /*005a*/ 	.short	0x0101


	//----- nvinfo : EIATTR_VRC_CTA_INIT_COUNT
	.align		4
        /*005c*/ 	.byte	0x02, 0x4a
	.zero		1
	.zero		1


	//----- nvinfo : EIATTR_SYSCALL_OFFSETS
	.align		4
        /*0060*/ 	.byte	0x04, 0x46
        /*0062*/ 	.short	(.L_20 - .L_19)


	//   ....[0]....
.L_19:
        /*0064*/ 	.word	0x00000120


	//----- nvinfo : EIATTR_EXIT_INSTR_OFFSETS
	.align		4
.L_20:
        /*0068*/ 	.byte	0x04, 0x1c
        /*006a*/ 	.short	(.L_22 - .L_21)


	//   ....[0]....
.L_21:
        /*006c*/ 	.word	0x00000130


	//   ....[1]....
        /*0070*/ 	.word	0x00000150


	//   ....[2]....
        /*0074*/ 	.word	0x00000210


	//----- nvinfo : EIATTR_CRS_STACK_SIZE
	.align		4
.L_22:
        /*0078*/ 	.byte	0x04, 0x1e
        /*007a*/ 	.short	(.L_24 - .L_23)
.L_23:
        /*007c*/ 	.word	0x00000000


	//----- nvinfo : EIATTR_CBANK_PARAM_SIZE
	.align		4
.L_24:
        /*0080*/ 	.byte	0x03, 0x19
        /*0082*/ 	.short	0x001c


	//----- nvinfo : EIATTR_PARAM_CBANK
	.align		4
        /*0084*/ 	.byte	0x04, 0x0a
        /*0086*/ 	.short	(.L_26 - .L_25)
	.align		4
.L_25:
        /*0088*/ 	.word	index@(.nv.constant0._Z15vector_additionPKfS0_Pfi)
        /*008c*/ 	.short	0x0380
        /*008e*/ 	.short	0x001c


	//----- nvinfo : EIATTR_SW_WAR
	.align		4
.L_26:
        /*0090*/ 	.byte	0x04, 0x36
        /*0092*/ 	.short	(.L_28 - .L_27)
.L_27:
        /*0094*/ 	.word	0x00000008
.L_28:


//--------------------- .nv.callgraph             --------------------------
	.section	.nv.callgraph,"",@"SHT_CUDA_CALLGRAPH"
	.align	4
	.sectionentsize	8
	.align		4
        /*0000*/ 	.word	0x00000000
	.align		4
        /*0004*/ 	.word	0xffffffff
	.align		4
        /*0008*/ 	.word	index@(_Z15vector_additionPKfS0_Pfi)
	.align		4
        /*000c*/ 	.word	index@(vprintf)
	.align		4
        /*0010*/ 	.word	0x00000000
	.align		4
        /*0014*/ 	.word	0xfffffffe
	.align		4
        /*0018*/ 	.word	0x00000000
	.align		4
        /*001c*/ 	.word	0xfffffffd
	.align		4
        /*0020*/ 	.word	0x00000000
	.align		4
        /*0024*/ 	.word	0xfffffffc


//--------------------- .nv.constant4             --------------------------
	.section	.nv.constant4,"a",@progbits
	.align	8
	.align		8
.nv.constant4:
        /*0000*/ 	.dword	vprintf
	.align		8
        /*0008*/ 	.dword	$str


//--------------------- .text._Z15vector_additionPKfS0_Pfi --------------------------
	.section	.text._Z15vector_additionPKfS0_Pfi,"ax",@progbits
	.align	128
        .global         _Z15vector_additionPKfS0_Pfi
        .type           _Z15vector_additionPKfS0_Pfi,@function
        .size           _Z15vector_additionPKfS0_Pfi,(.L_x_3 - _Z15vector_additionPKfS0_Pfi)
        .other          _Z15vector_additionPKfS0_Pfi,@"STO_CUDA_ENTRY STV_DEFAULT"
_Z15vector_additionPKfS0_Pfi:
.text._Z15vector_additionPKfS0_Pfi:
[----:B------:R-:W0:Y:S01]  /*0000*/  LDC R1, c[0x0][0x37c] ;  /* 0x0000df00ff017b82 */ /* 0x000e220000000800 */
[----:B------:R-:W1:Y:S07]  /*0010*/  S2R R9, SR_TID.X ;  /* 0x0000000000097919 */ /* 0x000e6e0000002100 */
[----:B------:R-:W2:Y:S01]  /*0020*/  LDC R0, c[0x0][0x360] ;  /* 0x0000d800ff007b82 */ /* 0x000ea20000000800 */
[----:B------:R-:W2:Y:S01]  /*0030*/  LDCU UR5, c[0x0][0x370] ;  /* 0x00006e00ff0577ac */ /* 0x000ea20008000800 */
[----:B------:R-:W3:Y:S06]  /*0040*/  LDCU UR36, c[0x0][0x398] ;  /* 0x00007300ff2477ac */ /* 0x000eec0008000800 */
[----:B------:R-:W1:Y:S01]  /*0050*/  S2UR UR4, SR_CTAID.X ;  /* 0x00000000000479c3 */ /* 0x000e620000002500 */
[----:B--2---:R-:W-:-:S05]  /*0060*/  IMAD R2, R0, UR5, RZ ;  /* 0x0000000500027c24 */ /* 0x004fca000f8e02ff */
[----:B---3--:R-:W-:Y:S01]  /*0070*/  ISETP.GE.U32.AND P0, PT, R2, UR36, PT ;  /* 0x0000002402007c0c */ /* 0x008fe2000bf06070 */
[----:B-1----:R-:W-:-:S05]  /*0080*/  IMAD R9, R0, UR4, R9 ;  /* 0x0000000400097c24 */ /* 0x002fca000f8e0209 */
[----:B------:R-:W-:-:S13]  /*0090*/  ISETP.NE.OR P0, PT, R9, RZ, P0 ;  /* 0x000000ff0900720c */ /* 0x000fda0000705670 */
[----:B0-----:R-:W-:Y:S05]  /*00a0*/  @P0 BRA `(.L_x_0) ;  /* 0x0000000000240947 */ /* 0x001fea0003800000 */
[----:B------:R-:W-:Y:S01]  /*00b0*/  MOV R0, 0x0 ;  /* 0x0000000000007802 */ /* 0x000fe20000000f00 */
[----:B------:R-:W0:Y:S01]  /*00c0*/  LDCU.64 UR4, c[0x4][0x8] ;  /* 0x01000100ff0477ac */ /* 0x000e220008000a00 */
[----:B------:R-:W-:Y:S02]  /*00d0*/  CS2R R6, SRZ ;  /* 0x0000000000067805 */ /* 0x000fe4000001ff00 */
[----:B------:R1:W2:Y:S01]  /*00e0*/  LDC.64 R2, c[0x4][R0] ;  /* 0x0100000000027b82 */ /* 0x0002a20000000a00 */
[----:B0-----:R-:W-:Y:S02]  /*00f0*/  MOV R4, UR4 ;  /* 0x0000000400047c02 */ /* 0x001fe40008000f00 */
[----:B-1----:R-:W-:-:S07]  /*0100*/  MOV R5, UR5 ;  /* 0x0000000500057c02 */ /* 0x002fce0008000f00 */
[----:B------:R-:W-:-:S07]  /*0110*/  LEPC R20, `(.L_x_1) ;  /* 0x000000001014794e */ /* 0x000fce0000000000 */
[----:B--2---:R-:W-:Y:S05]  /*0120*/  CALL.ABS.NOINC R2 ;  /* 0x0000000002007343 */ /* 0x004fea0003c00000 */
.L_x_1:
[----:B------:R-:W-:Y:S05]  /*0130*/  EXIT ;  /* 0x000000000000794d */ /* 0x000fea0003800000 */
.L_x_0:
[----:B------:R-:W-:-:S13]  /*0140*/  ISETP.GE.AND P0, PT, R9, UR36, PT ;  /* 0x0000002409007c0c */ /* 0x000fda000bf06270 */
[----:B------:R-:W-:Y:S05]  /*0150*/  @P0 EXIT ;  /* 0x000000000000094d */ /* 0x000fea0003800000 */
[----:B------:R-:W0:Y:S01]  /*0160*/  LDC.64 R2, c[0x0][0x380] ;  /* 0x0000e000ff027b82 */ /* 0x000e220000000a00 */
[----:B------:R-:W1:Y:S07]  /*0170*/  LDCU.64 UR4, c[0x0][0x358] ;  /* 0x00006b00ff0477ac */ /* 0x000e6e0008000a00 */
[----:B------:R-:W2:Y:S08]  /*0180*/  LDC.64 R4, c[0x0][0x388] ;  /* 0x0000e200ff047b82 */ /* 0x000eb00000000a00 */
[----:B------:R-:W3:Y:S01]  /*0190*/  LDC.64 R6, c[0x0][0x390] ;  /* 0x0000e400ff067b82 */ /* 0x000ee20000000a00 */
[----:B0-----:R-:W-:-:S06]  /*01a0*/  IMAD.WIDE R2, R9, 0x4, R2 ;  /* 0x0000000409027825 */ /* 0x001fcc00078e0202 */
[----:B-1----:R-:W4:Y:S01]  /*01b0*/  LDG.E R2, desc[UR4][R2.64] ;  /* 0x0000000402027981 */ /* 0x002f22000c1e1900 */
[----:B--2---:R-:W-:-:S06]  /*01c0*/  IMAD.WIDE R4, R9, 0x4, R4 ;  /* 0x0000000409047825 */ /* 0x004fcc00078e0204 */
[----:B------:R-:W4:Y:S01]  /*01d0*/  LDG.E R5, desc[UR4][R4.64] ;  /* 0x0000000404057981 */ /* 0x000f22000c1e1900 */
[----:B---3--:R-:W-:-:S04]  /*01e0*/  IMAD.WIDE R6, R9, 0x4, R6 ;  /* 0x0000000409067825 */ /* 0x008fc800078e0206 */
[----:B----4-:R-:W-:-:S05]  /*01f0*/  FADD R9, R2, R5 ;  /* 0x0000000502097221 */ /* 0x010fca0000000000 */
[----:B------:R-:W-:Y:S01]  /*0200*/  STG.E desc[UR4][R6.64], R9 ;  /* 0x0000000906007986 */ /* 0x000fe2000c101904 */
[----:B------:R-:W-:Y:S05]  /*0210*/  EXIT ;  /* 0x000000000000794d */ /* 0x000fea0003800000 */
.L_x_2:
[----:B------:R-:W-:-:S00]  /*0220*/  BRA `(.L_x_2) ;  /* 0xfffffffc00fc7947 */ /* 0x000fc0000383ffff */
[----:B------:R-:W-:-:S00]  /*0230*/  NOP ;  /* 0x0000000000007918 */ /* 0x000fc00000000000 */
        /* <DEDUP_REMOVED lines=12> */
.L_x_3:


//--------------------- .nv.global.init           --------------------------
	.section	.nv.global.init,"aw",@progbits
.nv.global.init:
	.type		$str,@object
	.size		$str,(.L_0 - $str)
$str:
        /*0000*/ 	.byte	0x45, 0x72, 0x72, 0x6f, 0x72, 0x3a, 0x20, 0x61, 0x72, 0x72, 0x61, 0x79, 0x20, 0x73, 0x69, 0x7a
        /*0010*/ 	.byte	0x65, 0x20, 0x69, 0x73, 0x20, 0x6c, 0x61, 0x72, 0x67, 0x65, 0x72, 0x20, 0x74, 0x68, 0x61, 0x6e
        /*0020*/ 	.byte	0x20, 0x74, 0x68, 0x65, 0x20, 0x74, 0x6f, 0x74, 0x61, 0x6c, 0x20, 0x6e, 0x75, 0x6d, 0x62, 0x65
        /*0030*/ 	.byte	0x72, 0x20, 0x6f, 0x66, 0x20, 0x74, 0x68, 0x72, 0x65, 0x61, 0x64, 0x73, 0x0a, 0x00
.L_0:


//--------------------- .nv.shared.reserved.0     --------------------------
	.section	.nv.shared.reserved.0,"aw",@nobits
	.weak		__nv_reservedSMEM_offset_0_alias
	.size		__nv_reservedSMEM_offset_0_alias, 0, 64
	.other		__nv_reservedSMEM_offset_0_alias,@"STO_CUDA_RESERVED_SHARED STV_DEFAULT"
__nv_reservedSMEM_offset_0_alias:
	.zero		0
	.zero		64


//--------------------- .nv.constant0._Z15vector_additionPKfS0_Pfi --------------------------
	.section	.nv.constant0._Z15vector_additionPKfS0_Pfi,"a",@progbits
	.sectionflags	@""
	.align	4
.nv.constant0._Z15vector_additionPKfS0_Pfi:
	.zero		924


//--------------------- SYMBOLS --------------------------

	.type		.nv.reservedSmem.offset0,@object
	.size		.nv.reservedSmem.offset0,0x4
	.type		vprintf,@function
